//
// Generated by NVIDIA NVVM Compiler
//
// Compiler Build ID: CL-36424714
// Cuda compilation tools, release 13.0, V13.0.88
// Based on NVVM 20.0.0
//

.version 9.0
.target sm_100
.address_size 64

	// .globl	_Z15AvgPool3x3_cudaPfS_ii

.visible .entry _Z15AvgPool3x3_cudaPfS_ii(
	.param .u64 .ptr .align 1 _Z15AvgPool3x3_cudaPfS_ii_param_0,
	.param .u64 .ptr .align 1 _Z15AvgPool3x3_cudaPfS_ii_param_1,
	.param .u32 _Z15AvgPool3x3_cudaPfS_ii_param_2,
	.param .u32 _Z15AvgPool3x3_cudaPfS_ii_param_3
)
{
	.reg .pred 	%p<2>;
	.reg .b32 	%r<17>;
	.reg .b32 	%f<19>;
	.reg .b64 	%rd<22>;

	ld.param.u64 	%rd1, [_Z15AvgPool3x3_cudaPfS_ii_param_0];
	ld.param.u64 	%rd2, [_Z15AvgPool3x3_cudaPfS_ii_param_1];
	ld.param.u32 	%r4, [_Z15AvgPool3x3_cudaPfS_ii_param_2];
	ld.param.u32 	%r3, [_Z15AvgPool3x3_cudaPfS_ii_param_3];
	add.s32 	%r5, %r4, -2;
	add.s32 	%r1, %r3, -2;
	mul.lo.s32 	%r6, %r1, %r5;
	mov.u32 	%r7, %ntid.x;
	mov.u32 	%r8, %ctaid.x;
	mov.u32 	%r9, %tid.x;
	mad.lo.s32 	%r2, %r7, %r8, %r9;
	setp.ge.s32 	%p1, %r2, %r6;
	@%p1 bra 	$L__BB0_2;
	cvta.to.global.u64 	%rd3, %rd1;
	cvta.to.global.u64 	%rd4, %rd2;
	div.s32 	%r10, %r2, %r1;
	mul.lo.s32 	%r11, %r10, %r1;
	sub.s32 	%r12, %r2, %r11;
	mul.lo.s32 	%r13, %r3, %r10;
	add.s32 	%r14, %r13, %r3;
	cvt.s64.s32 	%rd5, %r14;
	cvt.s64.s32 	%rd6, %r12;
	add.s64 	%rd7, %rd6, %rd5;
	shl.b64 	%rd8, %rd7, 2;
	add.s64 	%rd9, %rd3, %rd8;
	ld.global.f32 	%f1, [%rd9+4];
	cvt.s64.s32 	%rd10, %r3;
	sub.s64 	%rd11, %rd7, %rd10;
	shl.b64 	%rd12, %rd11, 2;
	add.s64 	%rd13, %rd3, %rd12;
	ld.global.f32 	%f2, [%rd13+4];
	add.f32 	%f3, %f1, %f2;
	mul.wide.s32 	%rd14, %r3, 4;
	add.s64 	%rd15, %rd9, %rd14;
	ld.global.f32 	%f4, [%rd15+4];
	add.f32 	%f5, %f3, %f4;
	ld.global.f32 	%f6, [%rd9+8];
	add.f32 	%f7, %f5, %f6;
	add.s32 	%r15, %r12, %r14;
	mul.wide.s32 	%rd16, %r15, 4;
	add.s64 	%rd17, %rd3, %rd16;
	ld.global.f32 	%f8, [%rd17];
	add.f32 	%f9, %f7, %f8;
	add.s32 	%r16, %r12, %r13;
	mul.wide.s32 	%rd18, %r16, 4;
	add.s64 	%rd19, %rd3, %rd18;
	ld.global.f32 	%f10, [%rd19];
	add.f32 	%f11, %f9, %f10;
	ld.global.f32 	%f12, [%rd13+8];
	add.f32 	%f13, %f11, %f12;
	ld.global.f32 	%f14, [%rd15];
	add.f32 	%f15, %f13, %f14;
	ld.global.f32 	%f16, [%rd15+8];
	add.f32 	%f17, %f15, %f16;
	mul.wide.s32 	%rd20, %r2, 4;
	add.s64 	%rd21, %rd4, %rd20;
	div.rn.f32 	%f18, %f17, 0f41100000;
	st.global.f32 	[%rd21], %f18;
$L__BB0_2:
	ret;

}


// ===== COMPILED SASS (sm_100) =====

	.target	sm_100

	.elftype	@"ET_EXEC"


//--------------------- .note.nv.tkinfo           --------------------------
	.section	.note.nv.tkinfo,"",@"SHT_NOTE"
	.sectionflags	@"SHF_NOTE_NV_TKINFO"
	.tkinfo
        /*0018*/ 	.word	0x00000002
        /*0030*/ 	.string	""
        /*0030*/ 	.string	"ptxas"
        /*0030*/ 	.string	"Cuda compilation tools, release 13.0, V13.0.88"
        /*0030*/ 	.string	"Build cuda_13.0.r13.0/compiler.36424714_0"
        /*0030*/ 	.string	"-arch sm_100 -m 64 "



//--------------------- .note.nv.cuinfo           --------------------------
	.section	.note.nv.cuinfo,"",@"SHT_NOTE"
	.sectionflags	@"SHF_NOTE_NV_CUINFO"
        /*0018*/ 	.short	0x0002
        /*001a*/ 	.short	0x0064
        /*001c*/ 	.short	0x0082
	.zero		2


//--------------------- .nv.info                  --------------------------
	.section	.nv.info,"",@"SHT_CUDA_INFO"
	.align	4


	//----- nvinfo : EIATTR_REGCOUNT
	.align		4
        /*0000*/ 	.byte	0x04, 0x2f
        /*0002*/ 	.short	(.L_1 - .L_0)
	.align		4
.L_0:
        /*0004*/ 	.word	index@(_Z15AvgPool3x3_cudaPfS_ii)
        /*0008*/ 	.word	0x0000001a


	//----- nvinfo : EIATTR_FRAME_SIZE
	.align		4
.L_1:
        /*000c*/ 	.byte	0x04, 0x11
        /*000e*/ 	.short	(.L_3 - .L_2)
	.align		4
.L_2:
        /*0010*/ 	.word	index@($__internal_0_$__cuda_sm3x_div_rn_noftz_f32_slowpath)
        /*0014*/ 	.word	0x00000000


	//----- nvinfo : EIATTR_FRAME_SIZE
	.align		4
.L_3:
        /*0018*/ 	.byte	0x04, 0x11
        /*001a*/ 	.short	(.L_5 - .L_4)
	.align		4
.L_4:
        /*001c*/ 	.word	index@(_Z15AvgPool3x3_cudaPfS_ii)
        /*0020*/ 	.word	0x00000000


	//----- nvinfo : EIATTR_MIN_STACK_SIZE
	.align		4
.L_5:
        /*0024*/ 	.byte	0x04, 0x12
        /*0026*/ 	.short	(.L_7 - .L_6)
	.align		4
.L_6:
        /*0028*/ 	.word	index@(_Z15AvgPool3x3_cudaPfS_ii)
        /*002c*/ 	.word	0x00000000
.L_7:


//--------------------- .nv.compat                --------------------------
	.section	.nv.compat,"",@"SHT_CUDA_COMPAT_INFO"
	.align	4
        /*0000*/ 	.byte	0x02, 0x09, 0x00, 0x00, 0x02, 0x02, 0x01, 0x00, 0x02, 0x05, 0x05, 0x00, 0x03, 0x07, 0x01, 0x01
        /*0010*/ 	.byte	0x02, 0x03, 0x00, 0x00, 0x02, 0x06, 0x01, 0x00, 0x04, 0x0b, 0x08, 0x00, 0x01, 0x00, 0x00, 0x00
        /*0020*/ 	.byte	0x00, 0x00, 0x00, 0x00


//--------------------- .nv.info._Z15AvgPool3x3_cudaPfS_ii --------------------------
	.section	.nv.info._Z15AvgPool3x3_cudaPfS_ii,"",@"SHT_CUDA_INFO"
	.sectionflags	@""
	.align	4


	//----- nvinfo : EIATTR_CUDA_API_VERSION
	.align		4
        /*0000*/ 	.byte	0x04, 0x37
        /*0002*/ 	.short	(.L_9 - .L_8)
.L_8:
        /*0004*/ 	.word	0x00000082


	//----- nvinfo : EIATTR_KPARAM_INFO
	.align		4
.L_9:
        /*0008*/ 	.byte	0x04, 0x17
        /*000a*/ 	.short	(.L_11 - .L_10)
.L_10:
        /*000c*/ 	.word	0x00000000
        /*0010*/ 	.short	0x0003
        /*0012*/ 	.short	0x0014
        /*0014*/ 	.byte	0x00, 0xf0, 0x11, 0x00


	//----- nvinfo : EIATTR_KPARAM_INFO
	.align		4
.L_11:
        /*0018*/ 	.byte	0x04, 0x17
        /*001a*/ 	.short	(.L_13 - .L_12)
.L_12:
        /*001c*/ 	.word	0x00000000
        /*0020*/ 	.short	0x0002
        /*0022*/ 	.short	0x0010
        /*0024*/ 	.byte	0x00, 0xf0, 0x11, 0x00


	//----- nvinfo : EIATTR_KPARAM_INFO
	.align		4
.L_13:
        /*0028*/ 	.byte	0x04, 0x17
        /*002a*/ 	.short	(.L_15 - .L_14)
.L_14:
        /*002c*/ 	.word	0x00000000
        /*0030*/ 	.short	0x0001
        /*0032*/ 	.short	0x0008
        /*0034*/ 	.byte	0x00, 0xf5, 0x21, 0x00


	//----- nvinfo : EIATTR_KPARAM_INFO
	.align		4
.L_15:
        /*0038*/ 	.byte	0x04, 0x17
        /*003a*/ 	.short	(.L_17 - .L_16)
.L_16:
        /*003c*/ 	.word	0x00000000
        /*0040*/ 	.short	0x0000
        /*0042*/ 	.short	0x0000
        /*0044*/ 	.byte	0x00, 0xf5, 0x21, 0x00


	//----- nvinfo : EIATTR_SPARSE_MMA_MASK
	.align		4
.L_17:
        /*0048*/ 	.byte	0x03, 0x50
        /*004a*/ 	.short	0x0000


	//----- nvinfo : EIATTR_MAXREG_COUNT
	.align		4
        /*004c*/ 	.byte	0x03, 0x1b
        /*004e*/ 	.short	0x00ff


	//----- nvinfo : EIATTR_MERCURY_ISA_VERSION
	.align		4
        /*0050*/ 	.byte	0x03, 0x5f
        /*0052*/ 	.short	0x0101


	//----- nvinfo : EIATTR_VRC_CTA_INIT_COUNT
	.align		4
        /*0054*/ 	.byte	0x02, 0x4a
	.zero		1
	.zero		1


	//----- nvinfo : EIATTR_EXIT_INSTR_OFFSETS
	.align		4
        /*0058*/ 	.byte	0x04, 0x1c
        /*005a*/ 	.short	(.L_19 - .L_18)


	//   ....[0]....
.L_18:
        /*005c*/ 	.word	0x000000a0


	//   ....[1]....
        /*0060*/ 	.word	0x000005c0


	//----- nvinfo : EIATTR_CRS_STACK_SIZE
	.align		4
.L_19:
        /*0064*/ 	.byte	0x04, 0x1e
        /*0066*/ 	.short	(.L_21 - .L_20)
.L_20:
        /*0068*/ 	.word	0x00000000


	//----- nvinfo : EIATTR_CBANK_PARAM_SIZE
	.align		4
.L_21:
        /*006c*/ 	.byte	0x03, 0x19
        /*006e*/ 	.short	0x0018


	//----- nvinfo : EIATTR_PARAM_CBANK
	.align		4
        /*0070*/ 	.byte	0x04, 0x0a
        /*0072*/ 	.short	(.L_23 - .L_22)
	.align		4
.L_22:
        /*0074*/ 	.word	index@(.nv.constant0._Z15AvgPool3x3_cudaPfS_ii)
        /*0078*/ 	.short	0x0380
        /*007a*/ 	.short	0x0018


	//----- nvinfo : EIATTR_SW_WAR
	.align		4
.L_23:
        /*007c*/ 	.byte	0x04, 0x36
        /*007e*/ 	.short	(.L_25 - .L_24)
.L_24:
        /*0080*/ 	.word	0x00000008
.L_25:


//--------------------- .nv.callgraph             --------------------------
	.section	.nv.callgraph,"",@"SHT_CUDA_CALLGRAPH"
	.align	4
	.sectionentsize	8
	.align		4
        /*0000*/ 	.word	0x00000000
	.align		4
        /*0004*/ 	.word	0xffffffff
	.align		4
        /*0008*/ 	.word	0x00000000
	.align		4
        /*000c*/ 	.word	0xfffffffe
	.align		4
        /*0010*/ 	.word	0x00000000
	.align		4
        /*0014*/ 	.word	0xfffffffd
	.align		4
        /*0018*/ 	.word	0x00000000
	.align		4
        /*001c*/ 	.word	0xfffffffc


//--------------------- .text._Z15AvgPool3x3_cudaPfS_ii --------------------------
	.section	.text._Z15AvgPool3x3_cudaPfS_ii,"ax",@progbits
	.align	128
        .global         _Z15AvgPool3x3_cudaPfS_ii
        .type           _Z15AvgPool3x3_cudaPfS_ii,@function
        .size           _Z15AvgPool3x3_cudaPfS_ii,(.L_x_15 - _Z15AvgPool3x3_cudaPfS_ii)
        .other          _Z15AvgPool3x3_cudaPfS_ii,@"STO_CUDA_ENTRY STV_DEFAULT"
_Z15AvgPool3x3_cudaPfS_ii:
.text._Z15AvgPool3x3_cudaPfS_ii:
[----:B------:R-:W-:Y:S01]  /*0000*/  LDC R1, c[0x0][0x37c] ;  /* 0x0000df00ff017b82 */ /* 0x000fe20000000800 */
[----:B------:R-:W0:Y:S07]  /*0010*/  S2R R4, SR_CTAID.X ;  /* 0x0000000000047919 */ /* 0x000e2e0000002500 */
[----:B------:R-:W1:Y:S01]  /*0020*/  LDC.64 R2, c[0x0][0x390] ;  /* 0x0000e400ff027b82 */ /* 0x000e620000000a00 */
[----:B------:R-:W0:Y:S01]  /*0030*/  LDCU UR4, c[0x0][0x360] ;  /* 0x00006c00ff0477ac */ /* 0x000e220008000800 */
[----:B------:R-:W0:Y:S01]  /*0040*/  S2R R5, SR_TID.X ;  /* 0x0000000000057919 */ /* 0x000e220000002100 */
[----:B-1----:R-:W-:-:S02]  /*0050*/  VIADD R0, R2, 0xfffffffe ;  /* 0xfffffffe02007836 */ /* 0x002fc40000000000 */
[----:B------:R-:W-:Y:S02]  /*0060*/  VIADD R7, R3, 0xfffffffe ;  /* 0xfffffffe03077836 */ /* 0x000fe40000000000 */
[----:B0-----:R-:W-:Y:S02]  /*0070*/  IMAD R2, R4, UR4, R5 ;  /* 0x0000000404027c24 */ /* 0x001fe4000f8e0205 */
[----:B------:R-:W-:-:S05]  /*0080*/  IMAD R5, R0, R7, RZ ;  /* 0x0000000700057224 */ /* 0x000fca00078e02ff */
[----:B------:R-:W-:-:S13]  /*0090*/  ISETP.GE.AND P0, PT, R2, R5, PT ;  /* 0x000000050200720c */ /* 0x000fda0003f06270 */
[----:B------:R-:W-:Y:S05]  /*00a0*/  @P0 EXIT ;  /* 0x000000000000094d */ /* 0x000fea0003800000 */
[-C--:B------:R-:W-:Y:S01]  /*00b0*/  IABS R9, R7.reuse ;  /* 0x0000000700097213 */ /* 0x080fe20000000000 */
[----:B------:R-:W0:Y:S01]  /*00c0*/  LDCU.64 UR4, c[0x0][0x380] ;  /* 0x00007000ff0477ac */ /* 0x000e220008000a00 */
[----:B------:R-:W-:Y:S02]  /*00d0*/  IABS R8, R2 ;  /* 0x0000000200087213 */ /* 0x000fe40000000000 */
[----:B------:R-:W1:Y:S01]  /*00e0*/  I2F.RP R0, R9 ;  /* 0x0000000900007306 */ /* 0x000e620000209400 */
[----:B------:R-:W-:Y:S01]  /*00f0*/  IABS R10, R7 ;  /* 0x00000007000a7213 */ /* 0x000fe20000000000 */
[----:B------:R-:W2:Y:S06]  /*0100*/  LDCU.64 UR6, c[0x0][0x358] ;  /* 0x00006b00ff0677ac */ /* 0x000eac0008000a00 */
[----:B-1----:R-:W1:Y:S02]  /*0110*/  MUFU.RCP R0, R0 ;  /* 0x0000000000007308 */ /* 0x002e640000001000 */
[----:B-1----:R-:W-:-:S02]  /*0120*/  VIADD R4, R0, 0xffffffe ;  /* 0x0ffffffe00047836 */ /* 0x002fc40000000000 */
[----:B------:R-:W-:-:S04]  /*0130*/  IMAD.MOV R0, RZ, RZ, -R10 ;  /* 0x000000ffff007224 */ /* 0x000fc800078e0a0a */
[----:B------:R1:W3:Y:S02]  /*0140*/  F2I.FTZ.U32.TRUNC.NTZ R5, R4 ;  /* 0x0000000400057305 */ /* 0x0002e4000021f000 */
[----:B-1----:R-:W-:Y:S01]  /*0150*/  IMAD.MOV.U32 R4, RZ, RZ, RZ ;  /* 0x000000ffff047224 */ /* 0x002fe200078e00ff */
[----:B---3--:R-:W-:-:S05]  /*0160*/  IADD3 R6, PT, PT, RZ, -R5, RZ ;  /* 0x80000005ff067210 */ /* 0x008fca0007ffe0ff */
[----:B------:R-:W-:Y:S02]  /*0170*/  IMAD R11, R6, R9, RZ ;  /* 0x00000009060b7224 */ /* 0x000fe400078e02ff */
[----:B------:R-:W-:Y:S02]  /*0180*/  IMAD.MOV.U32 R6, RZ, RZ, R8 ;  /* 0x000000ffff067224 */ /* 0x000fe400078e0008 */
[----:B------:R-:W-:-:S06]  /*0190*/  IMAD.HI.U32 R5, R5, R11, R4 ;  /* 0x0000000b05057227 */ /* 0x000fcc00078e0004 */
[----:B------:R-:W-:-:S04]  /*01a0*/  IMAD.HI.U32 R5, R5, R6, RZ ;  /* 0x0000000605057227 */ /* 0x000fc800078e00ff */
[----:B------:R-:W-:-:S05]  /*01b0*/  IMAD R0, R5, R0, R6 ;  /* 0x0000000005007224 */ /* 0x000fca00078e0206 */
[----:B------:R-:W-:-:S13]  /*01c0*/  ISETP.GT.U32.AND P2, PT, R9, R0, PT ;  /* 0x000000000900720c */ /* 0x000fda0003f44070 */
[-C--:B------:R-:W-:Y:S01]  /*01d0*/  @!P2 IADD3 R0, PT, PT, R0, -R9.reuse, RZ ;  /* 0x800000090000a210 */ /* 0x080fe20007ffe0ff */
[----:B------:R-:W-:Y:S01]  /*01e0*/  @!P2 VIADD R5, R5, 0x1 ;  /* 0x000000010505a836 */ /* 0x000fe20000000000 */
[----:B------:R-:W-:Y:S02]  /*01f0*/  ISETP.NE.AND P2, PT, R7, RZ, PT ;  /* 0x000000ff0700720c */ /* 0x000fe40003f45270 */
[----:B------:R-:W-:Y:S02]  /*0200*/  ISETP.GE.U32.AND P0, PT, R0, R9, PT ;  /* 0x000000090000720c */ /* 0x000fe40003f06070 */
[----:B------:R-:W-:Y:S01]  /*0210*/  LOP3.LUT R0, R2, R7, RZ, 0x3c, !PT ;  /* 0x0000000702007212 */ /* 0x000fe200078e3cff */
[----:B------:R-:W1:Y:S03]  /*0220*/  LDC.64 R8, c[0x0][0x380] ;  /* 0x0000e000ff087b82 */ /* 0x000e660000000a00 */
[----:B------:R-:W-:-:S07]  /*0230*/  ISETP.GE.AND P1, PT, R0, RZ, PT ;  /* 0x000000ff0000720c */ /* 0x000fce0003f26270 */
[----:B------:R-:W-:-:S04]  /*0240*/  @P0 VIADD R5, R5, 0x1 ;  /* 0x0000000105050836 */ /* 0x000fc80000000000 */
[----:B------:R-:W-:Y:S01]  /*0250*/  IMAD.MOV.U32 R0, RZ, RZ, R5 ;  /* 0x000000ffff007224 */ /* 0x000fe200078e0005 */
[----:B------:R-:W-:-:S04]  /*0260*/  SHF.R.S32.HI R5, RZ, 0x1f, R3 ;  /* 0x0000001fff057819 */ /* 0x000fc80000011403 */
[----:B------:R-:W-:Y:S02]  /*0270*/  @!P1 IADD3 R0, PT, PT, -R0, RZ, RZ ;  /* 0x000000ff00009210 */ /* 0x000fe40007ffe1ff */
[----:B------:R-:W-:-:S05]  /*0280*/  @!P2 LOP3.LUT R0, RZ, R7, RZ, 0x33, !PT ;  /* 0x00000007ff00a212 */ /* 0x000fca00078e33ff */
[----:B------:R-:W-:Y:S02]  /*0290*/  IMAD.MOV R12, RZ, RZ, -R0 ;  /* 0x000000ffff0c7224 */ /* 0x000fe400078e0a00 */
[----:B------:R-:W-:Y:S02]  /*02a0*/  IMAD R13, R0, R3, R3 ;  /* 0x00000003000d7224 */ /* 0x000fe400078e0203 */
[----:B------:R-:W-:-:S05]  /*02b0*/  IMAD R12, R7, R12, R2 ;  /* 0x0000000c070c7224 */ /* 0x000fca00078e0202 */
[----:B------:R-:W-:Y:S02]  /*02c0*/  SHF.R.S32.HI R4, RZ, 0x1f, R12 ;  /* 0x0000001fff047819 */ /* 0x000fe4000001140c */
[----:B------:R-:W-:-:S04]  /*02d0*/  IADD3 R14, P0, PT, R12, R13, RZ ;  /* 0x0000000d0c0e7210 */ /* 0x000fc80007f1e0ff */
[----:B------:R-:W-:Y:S02]  /*02e0*/  LEA.HI.X.SX32 R7, R13, R4, 0x1, P0 ;  /* 0x000000040d077211 */ /* 0x000fe400000f0eff */
[C---:B------:R-:W-:Y:S02]  /*02f0*/  IADD3 R4, P1, PT, R14.reuse, -R3, RZ ;  /* 0x800000030e047210 */ /* 0x040fe40007f3e0ff */
[----:B0-----:R-:W-:-:S03]  /*0300*/  LEA R10, P0, R14, UR4, 0x2 ;  /* 0x000000040e0a7c11 */ /* 0x001fc6000f8010ff */
[----:B------:R-:W-:Y:S01]  /*0310*/  IMAD.X R5, R7, 0x1, ~R5, P1 ;  /* 0x0000000107057824 */ /* 0x000fe200008e0e05 */
[----:B------:R-:W-:Y:S02]  /*0320*/  LEA R6, P1, R4, UR4, 0x2 ;  /* 0x0000000404067c11 */ /* 0x000fe4000f8210ff */
[----:B------:R-:W-:Y:S02]  /*0330*/  LEA.HI.X R11, R14, UR5, R7, 0x2, P0 ;  /* 0x000000050e0b7c11 */ /* 0x000fe400080f1407 */
[----:B------:R-:W-:Y:S01]  /*0340*/  LEA.HI.X R7, R4, UR5, R5, 0x2, P1 ;  /* 0x0000000504077c11 */ /* 0x000fe200088f1405 */
[----:B------:R-:W-:Y:S02]  /*0350*/  IMAD.WIDE R4, R3, 0x4, R10 ;  /* 0x0000000403047825 */ /* 0x000fe400078e020a */
[----:B--2---:R-:W2:Y:S04]  /*0360*/  LDG.E R16, desc[UR6][R10.64+0x4] ;  /* 0x000004060a107981 */ /* 0x004ea8000c1e1900 */
[----:B------:R-:W2:Y:S01]  /*0370*/  LDG.E R17, desc[UR6][R6.64+0x4] ;  /* 0x0000040606117981 */ /* 0x000ea2000c1e1900 */
[----:B------:R-:W-:-:S02]  /*0380*/  IMAD.IADD R13, R12, 0x1, R13 ;  /* 0x000000010c0d7824 */ /* 0x000fc400078e020d */
[----:B------:R-:W-:Y:S01]  /*0390*/  IMAD R15, R0, R3, R12 ;  /* 0x00000003000f7224 */ /* 0x000fe200078e020c */
[----:B------:R-:W3:Y:S01]  /*03a0*/  LDG.E R19, desc[UR6][R4.64+0x4] ;  /* 0x0000040604137981 */ /* 0x000ee2000c1e1900 */
[----:B-1----:R-:W-:-:S03]  /*03b0*/  IMAD.WIDE R12, R13, 0x4, R8 ;  /* 0x000000040d0c7825 */ /* 0x002fc600078e0208 */
[----:B------:R0:W4:Y:S01]  /*03c0*/  LDG.E R3, desc[UR6][R10.64+0x8] ;  /* 0x000008060a037981 */ /* 0x000122000c1e1900 */
[----:B------:R-:W-:Y:S02]  /*03d0*/  IMAD.WIDE R14, R15, 0x4, R8 ;  /* 0x000000040f0e7825 */ /* 0x000fe400078e0208 */
[----:B------:R-:W1:Y:S01]  /*03e0*/  LDC.64 R8, c[0x0][0x388] ;  /* 0x0000e200ff087b82 */ /* 0x000e620000000a00 */
[----:B------:R-:W5:Y:S04]  /*03f0*/  LDG.E R12, desc[UR6][R12.64] ;  /* 0x000000060c0c7981 */ /* 0x000f68000c1e1900 */
[----:B------:R-:W5:Y:S04]  /*0400*/  LDG.E R14, desc[UR6][R14.64] ;  /* 0x000000060e0e7981 */ /* 0x000f68000c1e1900 */
[----:B------:R-:W5:Y:S04]  /*0410*/  LDG.E R0, desc[UR6][R6.64+0x8] ;  /* 0x0000080606007981 */ /* 0x000f68000c1e1900 */
[----:B------:R-:W5:Y:S04]  /*0420*/  LDG.E R21, desc[UR6][R4.64] ;  /* 0x0000000604157981 */ /* 0x000f68000c1e1900 */
[----:B------:R-:W5:Y:S01]  /*0430*/  LDG.E R23, desc[UR6][R4.64+0x8] ;  /* 0x0000080604177981 */ /* 0x000f62000c1e1900 */
[----:B0-----:R-:W-:Y:S01]  /*0440*/  HFMA2 R10, -RZ, RZ, 1.4716796875, -0.0003798007965087890625 ;  /* 0x3de38e39ff0a7431 */ /* 0x001fe200000001ff */
[----:B------:R-:W-:Y:S01]  /*0450*/  BSSY.RECONVERGENT B1, `(.L_x_0) ;  /* 0x0000015000017945 */ /* 0x000fe20003800200 */
[----:B--2---:R-:W-:-:S04]  /*0460*/  FADD R16, R16, R17 ;  /* 0x0000001110107221 */ /* 0x004fc80000000000 */
[----:B---3--:R-:W-:-:S04]  /*0470*/  FADD R16, R16, R19 ;  /* 0x0000001310107221 */ /* 0x008fc80000000000 */
[----:B----4-:R-:W-:-:S04]  /*0480*/  FADD R3, R16, R3 ;  /* 0x0000000310037221 */ /* 0x010fc80000000000 */
[----:B-----5:R-:W-:-:S04]  /*0490*/  FADD R3, R3, R12 ;  /* 0x0000000c03037221 */ /* 0x020fc80000000000 */
[----:B------:R-:W-:-:S04]  /*04a0*/  FADD R3, R3, R14 ;  /* 0x0000000e03037221 */ /* 0x000fc80000000000 */
[----:B------:R-:W-:Y:S01]  /*04b0*/  FADD R0, R3, R0 ;  /* 0x0000000003007221 */ /* 0x000fe20000000000 */
[----:B------:R-:W-:-:S03]  /*04c0*/  IMAD.MOV.U32 R3, RZ, RZ, 0x41100000 ;  /* 0x41100000ff037424 */ /* 0x000fc600078e00ff */
[----:B------:R-:W-:Y:S01]  /*04d0*/  FADD R0, R0, R21 ;  /* 0x0000001500007221 */ /* 0x000fe20000000000 */
[----:B------:R-:W-:-:S03]  /*04e0*/  FFMA R3, R10, -R3, 1 ;  /* 0x3f8000000a037423 */ /* 0x000fc60000000803 */
[----:B------:R-:W-:Y:S01]  /*04f0*/  FADD R0, R0, R23 ;  /* 0x0000001700007221 */ /* 0x000fe20000000000 */
[----:B------:R-:W-:Y:S01]  /*0500*/  FFMA R5, R3, R10, 0.11111111193895339966 ;  /* 0x3de38e3903057423 */ /* 0x000fe2000000000a */
[----:B-1----:R-:W-:Y:S02]  /*0510*/  IMAD.WIDE R2, R2, 0x4, R8 ;  /* 0x0000000402027825 */ /* 0x002fe400078e0208 */
[----:B------:R-:W0:Y:S02]  /*0520*/  FCHK P0, R0, 9 ;  /* 0x4110000000007902 */ /* 0x000e240000000000 */
[----:B------:R-:W-:-:S04]  /*0530*/  FFMA R4, R0, R5, RZ ;  /* 0x0000000500047223 */ /* 0x000fc800000000ff */
[----:B------:R-:W-:-:S04]  /*0540*/  FFMA R6, R4, -9, R0 ;  /* 0xc110000004067823 */ /* 0x000fc80000000000 */
[----:B------:R-:W-:Y:S01]  /*0550*/  FFMA R5, R5, R6, R4 ;  /* 0x0000000605057223 */ /* 0x000fe20000000004 */
[----:B0-----:R-:W-:Y:S06]  /*0560*/  @!P0 BRA `(.L_x_1) ;  /* 0x00000000000c8947 */ /* 0x001fec0003800000 */
[----:B------:R-:W-:-:S07]  /*0570*/  MOV R4, 0x590 ;  /* 0x0000059000047802 */ /* 0x000fce0000000f00 */
[----:B------:R-:W-:Y:S05]  /*0580*/  CALL.REL.NOINC `($__internal_0_$__cuda_sm3x_div_rn_noftz_f32_slowpath) ;  /* 0x0000000000107944 */ /* 0x000fea0003c00000 */
[----:B------:R-:W-:-:S07]  /*0590*/  IMAD.MOV.U32 R5, RZ, RZ, R0 ;  /* 0x000000ffff057224 */ /* 0x000fce00078e0000 */
.L_x_1:
[----:B------:R-:W-:Y:S05]  /*05a0*/  BSYNC.RECONVERGENT B1 ;  /* 0x0000000000017941 */ /* 0x000fea0003800200 */
.L_x_0:
[----:B------:R-:W-:Y:S01]  /*05b0*/  STG.E desc[UR6][R2.64], R5 ;  /* 0x0000000502007986 */ /* 0x000fe2000c101906 */
[----:B------:R-:W-:Y:S05]  /*05c0*/  EXIT ;  /* 0x000000000000794d */ /* 0x000fea0003800000 */
        .weak           $__internal_0_$__cuda_sm3x_div_rn_noftz_f32_slowpath
        .type           $__internal_0_$__cuda_sm3x_div_rn_noftz_f32_slowpath,@function
        .size           $__internal_0_$__cuda_sm3x_div_rn_noftz_f32_slowpath,(.L_x_15 - $__internal_0_$__cuda_sm3x_div_rn_noftz_f32_slowpath)
$__internal_0_$__cuda_sm3x_div_rn_noftz_f32_slowpath:
[----:B------:R-:W-:Y:S01]  /*05d0*/  SHF.R.U32.HI R5, RZ, 0x17, R0 ;  /* 0x00000017ff057819 */ /* 0x000fe20000011600 */
[----:B------:R-:W-:Y:S04]  /*05e0*/  BSSY.RECONVERGENT B0, `(.L_x_2) ;  /* 0x000005c000007945 */ /* 0x000fe80003800200 */
[----:B------:R-:W-:Y:S01]  /*05f0*/  BSSY.RELIABLE B2, `(.L_x_3) ;  /* 0x000001a000027945 */ /* 0x000fe20003800100 */
[----:B------:R-:W-:Y:S02]  /*0600*/  LOP3.LUT R7, R5, 0xff, RZ, 0xc0, !PT ;  /* 0x000000ff05077812 */ /* 0x000fe400078ec0ff */
[----:B------:R-:W-:-:S03]  /*0610*/  MOV R5, R0 ;  /* 0x0000000000057202 */ /* 0x000fc60000000f00 */
[----:B------:R-:W-:-:S05]  /*0620*/  VIADD R8, R7, 0xffffffff ;  /* 0xffffffff07087836 */ /* 0x000fca0000000000 */
[----:B------:R-:W-:-:S13]  /*0630*/  ISETP.GT.U32.OR P0, PT, R8, 0xfd, !PT ;  /* 0x000000fd0800780c */ /* 0x000fda0007f04470 */
[----:B------:R-:W-:Y:S01]  /*0640*/  @!P0 IMAD.MOV.U32 R6, RZ, RZ, RZ ;  /* 0x000000ffff068224 */ /* 0x000fe200078e00ff */
[----:B------:R-:W-:Y:S06]  /*0650*/  @!P0 BRA `(.L_x_4) ;  /* 0x00000000004c8947 */ /* 0x000fec0003800000 */
[----:B------:R-:W-:-:S13]  /*0660*/  FSETP.GTU.FTZ.AND P0, PT, |R0|, +INF , PT ;  /* 0x7f8000000000780b */ /* 0x000fda0003f1c200 */
[----:B------:R-:W-:Y:S05]  /*0670*/  @P0 BREAK.RELIABLE B2 ;  /* 0x0000000000020942 */ /* 0x000fea0003800100 */
[----:B------:R-:W-:Y:S05]  /*0680*/  @P0 BRA `(.L_x_5) ;  /* 0x0000000400400947 */ /* 0x000fea0003800000 */
[----:B------:R-:W-:-:S05]  /*0690*/  IMAD.MOV.U32 R6, RZ, RZ, 0x41100000 ;  /* 0x41100000ff067424 */ /* 0x000fca00078e00ff */
[----:B------:R-:W-:-:S13]  /*06a0*/  LOP3.LUT P0, RZ, R6, 0x7fffffff, R5, 0xc8, !PT ;  /* 0x7fffffff06ff7812 */ /* 0x000fda000780c805 */
[----:B------:R-:W-:Y:S05]  /*06b0*/  @!P0 BREAK.RELIABLE B2 ;  /* 0x0000000000028942 */ /* 0x000fea0003800100 */
[----:B------:R-:W-:Y:S05]  /*06c0*/  @!P0 BRA `(.L_x_6) ;  /* 0x0000000400288947 */ /* 0x000fea0003800000 */
[----:B------:R-:W-:-:S13]  /*06d0*/  LOP3.LUT P0, RZ, R5, 0x7fffffff, RZ, 0xc0, !PT ;  /* 0x7fffffff05ff7812 */ /* 0x000fda000780c0ff */
[----:B------:R-:W-:Y:S05]  /*06e0*/  @!P0 BREAK.RELIABLE B2 ;  /* 0x0000000000028942 */ /* 0x000fea0003800100 */
[----:B------:R-:W-:Y:S05]  /*06f0*/  @!P0 BRA `(.L_x_7) ;  /* 0x0000000400148947 */ /* 0x000fea0003800000 */
[----:B------:R-:W-:Y:S02]  /*0700*/  FSETP.NEU.FTZ.AND P1, PT, |R0|, +INF , PT ;  /* 0x7f8000000000780b */ /* 0x000fe40003f3d200 */
[----:B------:R-:W-:-:S04]  /*0710*/  LOP3.LUT P0, RZ, R6, 0x7fffffff, RZ, 0xc0, !PT ;  /* 0x7fffffff06ff7812 */ /* 0x000fc8000780c0ff */
[----:B------:R-:W-:-:S13]  /*0720*/  PLOP3.LUT P0, PT, P1, P0, PT, 0x2f, 0xf2 ;  /* 0x0000000000f2781c */ /* 0x000fda0000f00577 */
[----:B------:R-:W-:Y:S05]  /*0730*/  @P0 BREAK.RELIABLE B2 ;  /* 0x0000000000020942 */ /* 0x000fea0003800100 */
[----:B------:R-:W-:Y:S05]  /*0740*/  @P0 BRA `(.L_x_8) ;  /* 0x0000000000f40947 */ /* 0x000fea0003800000 */
[----:B------:R-:W-:-:S13]  /*0750*/  ISETP.GE.AND P0, PT, R8, RZ, PT ;  /* 0x000000ff0800720c */ /* 0x000fda0003f06270 */
[----:B------:R-:W-:Y:S01]  /*0760*/  @P0 MOV R6, RZ ;  /* 0x000000ff00060202 */ /* 0x000fe20000000f00 */
[----:B------:R-:W-:Y:S01]  /*0770*/  @!P0 FFMA R5, R0, 1.84467440737095516160e+19, RZ ;  /* 0x5f80000000058823 */ /* 0x000fe200000000ff */
[----:B------:R-:W-:-:S07]  /*0780*/  @!P0 IMAD.MOV.U32 R6, RZ, RZ, -0x40 ;  /* 0xffffffc0ff068424 */ /* 0x000fce00078e00ff */
.L_x_4:
[----:B------:R-:W-:Y:S05]  /*0790*/  BSYNC.RELIABLE B2 ;  /* 0x0000000000027941 */ /* 0x000fea0003800100 */
.L_x_3:
[----:B------:R-:W-:Y:S01]  /*07a0*/  UMOV UR4, 0x41100000 ;  /* 0x4110000000047882 */ /* 0x000fe20000000000 */
[----:B------:R-:W-:Y:S01]  /*07b0*/  VIADD R7, R7, 0xffffff81 ;  /* 0xffffff8107077836 */ /* 0x000fe20000000000 */
[----:B------:R-:W-:Y:S01]  /*07c0*/  UIADD3 UR4, UPT, UPT, UR4, -0x1800000, URZ ;  /* 0xfe80000004047890 */ /* 0x000fe2000fffe0ff */
[----:B------:R-:W-:Y:S02]  /*07d0*/  BSSY.RECONVERGENT B2, `(.L_x_9) ;  /* 0x0000033000027945 */ /* 0x000fe40003800200 */
[----:B------:R-:W-:Y:S01]  /*07e0*/  IMAD R0, R7, -0x800000, R5 ;  /* 0xff80000007007824 */ /* 0x000fe200078e0205 */
[----:B------:R-:W-:Y:S02]  /*07f0*/  IADD3 R6, PT, PT, R6, -0x3, R7 ;  /* 0xfffffffd06067810 */ /* 0x000fe40007ffe007 */
[----:B------:R-:W-:-:S03]  /*0800*/  FADD.FTZ R9, -RZ, -UR4 ;  /* 0x80000004ff097e21 */ /* 0x000fc60008010100 */
[----:B------:R-:W0:Y:S02]  /*0810*/  MUFU.RCP R8, UR4 ;  /* 0x0000000400087d08 */ /* 0x000e240008001000 */
[----:B0-----:R-:W-:-:S04]  /*0820*/  FFMA R11, R8, R9, 1 ;  /* 0x3f800000080b7423 */ /* 0x001fc80000000009 */
[----:B------:R-:W-:-:S04]  /*0830*/  FFMA R11, R8, R11, R8 ;  /* 0x0000000b080b7223 */ /* 0x000fc80000000008 */
[----:B------:R-:W-:-:S04]  /*0840*/  FFMA R8, R0, R11, RZ ;  /* 0x0000000b00087223 */ /* 0x000fc800000000ff */
[----:B------:R-:W-:-:S04]  /*0850*/  FFMA R5, R9, R8, R0 ;  /* 0x0000000809057223 */ /* 0x000fc80000000000 */
[----:B------:R-:W-:-:S04]  /*0860*/  FFMA R8, R11, R5, R8 ;  /* 0x000000050b087223 */ /* 0x000fc80000000008 */
[----:B------:R-:W-:-:S04]  /*0870*/  FFMA R9, R9, R8, R0 ;  /* 0x0000000809097223 */ /* 0x000fc80000000000 */
[----:B------:R-:W-:-:S05]  /*0880*/  FFMA R5, R11, R9, R8 ;  /* 0x000000090b057223 */ /* 0x000fca0000000008 */
[----:B------:R-:W-:-:S04]  /*0890*/  SHF.R.U32.HI R0, RZ, 0x17, R5 ;  /* 0x00000017ff007819 */ /* 0x000fc80000011605 */
[----:B------:R-:W-:-:S04]  /*08a0*/  LOP3.LUT R0, R0, 0xff, RZ, 0xc0, !PT ;  /* 0x000000ff00007812 */ /* 0x000fc800078ec0ff */
[----:B------:R-:W-:-:S05]  /*08b0*/  IADD3 R10, PT, PT, R0, R6, RZ ;  /* 0x00000006000a7210 */ /* 0x000fca0007ffe0ff */
[----:B------:R-:W-:-:S05]  /*08c0*/  VIADD R0, R10, 0xffffffff ;  /* 0xffffffff0a007836 */ /* 0x000fca0000000000 */
[----:B------:R-:W-:-:S13]  /*08d0*/  ISETP.GE.U32.AND P0, PT, R0, 0xfe, PT ;  /* 0x000000fe0000780c */ /* 0x000fda0003f06070 */
[----:B------:R-:W-:Y:S05]  /*08e0*/  @!P0 BRA `(.L_x_10) ;  /* 0x0000000000808947 */ /* 0x000fea0003800000 */
[----:B------:R-:W-:-:S13]  /*08f0*/  ISETP.GT.AND P0, PT, R10, 0xfe, PT ;  /* 0x000000fe0a00780c */ /* 0x000fda0003f04270 */
[----:B------:R-:W-:Y:S05]  /*0900*/  @P0 BRA `(.L_x_11) ;  /* 0x00000000006c0947 */ /* 0x000fea0003800000 */
[----:B------:R-:W-:-:S13]  /*0910*/  ISETP.GE.AND P0, PT, R10, 0x1, PT ;  /* 0x000000010a00780c */ /* 0x000fda0003f06270 */
[----:B------:R-:W-:Y:S05]  /*0920*/  @P0 BRA `(.L_x_12) ;  /* 0x0000000000740947 */ /* 0x000fea0003800000 */
[----:B------:R-:W-:Y:S02]  /*0930*/  ISETP.GE.AND P0, PT, R10, -0x18, PT ;  /* 0xffffffe80a00780c */ /* 0x000fe40003f06270 */
[----:B------:R-:W-:-:S11]  /*0940*/  LOP3.LUT R5, R5, 0x80000000, RZ, 0xc0, !PT ;  /* 0x8000000005057812 */ /* 0x000fd600078ec0ff */
[----:B------:R-:W-:Y:S05]  /*0950*/  @!P0 BRA `(.L_x_12) ;  /* 0x0000000000688947 */ /* 0x000fea0003800000 */
[CCC-:B------:R-:W-:Y:S01]  /*0960*/  FFMA.RZ R0, R11.reuse, R9.reuse, R8.reuse ;  /* 0x000000090b007223 */ /* 0x1c0fe2000000c008 */
[C---:B------:R-:W-:Y:S01]  /*0970*/  VIADD R7, R10.reuse, 0x20 ;  /* 0x000000200a077836 */ /* 0x040fe20000000000 */
[C---:B------:R-:W-:Y:S02]  /*0980*/  ISETP.NE.AND P2, PT, R10.reuse, RZ, PT ;  /* 0x000000ff0a00720c */ /* 0x040fe40003f45270 */
[----:B------:R-:W-:Y:S02]  /*0990*/  ISETP.NE.AND P1, PT, R10, RZ, PT ;  /* 0x000000ff0a00720c */ /* 0x000fe40003f25270 */
[----:B------:R-:W-:Y:S01]  /*09a0*/  LOP3.LUT R6, R0, 0x7fffff, RZ, 0xc0, !PT ;  /* 0x007fffff00067812 */ /* 0x000fe200078ec0ff */
[CCC-:B------:R-:W-:Y:S01]  /*09b0*/  FFMA.RP R0, R11.reuse, R9.reuse, R8.reuse ;  /* 0x000000090b007223 */ /* 0x1c0fe20000008008 */
[----:B------:R-:W-:Y:S01]  /*09c0*/  FFMA.RM R11, R11, R9, R8 ;  /* 0x000000090b0b7223 */ /* 0x000fe20000004008 */
[----:B------:R-:W-:Y:S02]  /*09d0*/  IADD3 R9, PT, PT, -R10, RZ, RZ ;  /* 0x000000ff0a097210 */ /* 0x000fe40007ffe1ff */
[----:B------:R-:W-:-:S02]  /*09e0*/  LOP3.LUT R6, R6, 0x800000, RZ, 0xfc, !PT ;  /* 0x0080000006067812 */ /* 0x000fc400078efcff */
[----:B------:R-:W-:Y:S02]  /*09f0*/  FSETP.NEU.FTZ.AND P0, PT, R0, R11, PT ;  /* 0x0000000b0000720b */ /* 0x000fe40003f1d000 */
[----:B------:R-:W-:Y:S02]  /*0a00*/  SHF.L.U32 R7, R6, R7, RZ ;  /* 0x0000000706077219 */ /* 0x000fe400000006ff */
[----:B------:R-:W-:Y:S02]  /*0a10*/  SEL R9, R9, RZ, P2 ;  /* 0x000000ff09097207 */ /* 0x000fe40001000000 */
[----:B------:R-:W-:Y:S02]  /*0a20*/  ISETP.NE.AND P1, PT, R7, RZ, P1 ;  /* 0x000000ff0700720c */ /* 0x000fe40000f25270 */
[----:B------:R-:W-:Y:S02]  /*0a30*/  SHF.R.U32.HI R9, RZ, R9, R6 ;  /* 0x00000009ff097219 */ /* 0x000fe40000011606 */
[----:B------:R-:W-:-:S02]  /*0a40*/  PLOP3.LUT P0, PT, P0, P1, PT, 0xf8, 0x8f ;  /* 0x00000000008f781c */ /* 0x000fc40000703f70 */
[----:B------:R-:W-:Y:S02]  /*0a50*/  SHF.R.U32.HI R7, RZ, 0x1, R9 ;  /* 0x00000001ff077819 */ /* 0x000fe40000011609 */
[----:B------:R-:W-:-:S04]  /*0a60*/  SEL R0, RZ, 0x1, !P0 ;  /* 0x00000001ff007807 */ /* 0x000fc80004000000 */
[----:B------:R-:W-:-:S04]  /*0a70*/  LOP3.LUT R0, R0, 0x1, R7, 0xf8, !PT ;  /* 0x0000000100007812 */ /* 0x000fc800078ef807 */
[----:B------:R-:W-:-:S05]  /*0a80*/  LOP3.LUT R0, R0, R9, RZ, 0xc0, !PT ;  /* 0x0000000900007212 */ /* 0x000fca00078ec0ff */
[----:B------:R-:W-:-:S05]  /*0a90*/  IMAD.IADD R0, R7, 0x1, R0 ;  /* 0x0000000107007824 */ /* 0x000fca00078e0200 */
[----:B------:R-:W-:Y:S01]  /*0aa0*/  LOP3.LUT R5, R0, R5, RZ, 0xfc, !PT ;  /* 0x0000000500057212 */ /* 0x000fe200078efcff */
[----:B------:R-:W-:Y:S06]  /*0ab0*/  BRA `(.L_x_12) ;  /* 0x0000000000107947 */ /* 0x000fec0003800000 */
.L_x_11:
[----:B------:R-:W-:-:S04]  /*0ac0*/  LOP3.LUT R5, R5, 0x80000000, RZ, 0xc0, !PT ;  /* 0x8000000005057812 */ /* 0x000fc800078ec0ff */
[----:B------:R-:W-:Y:S01]  /*0ad0*/  LOP3.LUT R5, R5, 0x7f800000, RZ, 0xfc, !PT ;  /* 0x7f80000005057812 */ /* 0x000fe200078efcff */
[----:B------:R-:W-:Y:S06]  /*0ae0*/  BRA `(.L_x_12) ;  /* 0x0000000000047947 */ /* 0x000fec0003800000 */
.L_x_10:
[----:B------:R-:W-:-:S07]  /*0af0*/  IMAD R5, R6, 0x800000, R5 ;  /* 0x0080000006057824 */ /* 0x000fce00078e0205 */
.L_x_12:
[----:B------:R-:W-:Y:S05]  /*0b00*/  BSYNC.RECONVERGENT B2 ;  /* 0x0000000000027941 */ /* 0x000fea0003800200 */
.L_x_9:
[----:B------:R-:W-:Y:S05]  /*0b10*/  BRA `(.L_x_13) ;  /* 0x0000000000207947 */ /* 0x000fea0003800000 */
.L_x_8:
[----:B------:R-:W-:-:S04]  /*0b20*/  LOP3.LUT R5, R6, 0x80000000, R5, 0x48, !PT ;  /* 0x8000000006057812 */ /* 0x000fc800078e4805 */
[----:B------:R-:W-:Y:S01]  /*0b30*/  LOP3.LUT R5, R5, 0x7f800000, RZ, 0xfc, !PT ;  /* 0x7f80000005057812 */ /* 0x000fe200078efcff */
[----:B------:R-:W-:Y:S06]  /*0b40*/  BRA `(.L_x_13) ;  /* 0x0000000000147947 */ /* 0x000fec0003800000 */
.L_x_7:
[----:B------:R-:W-:Y:S01]  /*0b50*/  LOP3.LUT R5, R6, 0x80000000, R5, 0x48, !PT ;  /* 0x8000000006057812 */ /* 0x000fe200078e4805 */
[----:B------:R-:W-:Y:S06]  /*0b60*/  BRA `(.L_x_13) ;  /* 0x00000000000c7947 */ /* 0x000fec0003800000 */
.L_x_6:
[----:B------:R-:W0:Y:S01]  /*0b70*/  MUFU.RSQ R5, -QNAN ;  /* 0xffc0000000057908 */ /* 0x000e220000001400 */
[----:B------:R-:W-:Y:S05]  /*0b80*/  BRA `(.L_x_13) ;  /* 0x0000000000047947 */ /* 0x000fea0003800000 */
.L_x_5:
[----:B------:R-:W-:-:S07]  /*0b90*/  FADD.FTZ R5, R0, 9 ;  /* 0x4110000000057421 */ /* 0x000fce0000010000 */
.L_x_13:
[----:B------:R-:W-:Y:S05]  /*0ba0*/  BSYNC.RECONVERGENT B0 ;  /* 0x0000000000007941 */ /* 0x000fea0003800200 */
.L_x_2:
[----:B0-----:R-:W-:Y:S01]  /*0bb0*/  MOV R0, R5 ;  /* 0x0000000500007202 */ /* 0x001fe20000000f00 */
[----:B------:R-:W-:-:S04]  /*0bc0*/  IMAD.MOV.U32 R5, RZ, RZ, 0x0 ;  /* 0x00000000ff057424 */ /* 0x000fc800078e00ff */
[----:B------:R-:W-:Y:S05]  /*0bd0*/  RET.REL.NODEC R4 `(_Z15AvgPool3x3_cudaPfS_ii) ;  /* 0xfffffff404087950 */ /* 0x000fea0003c3ffff */
.L_x_14:
[----:B------:R-:W-:-:S00]  /*0be0*/  BRA `(.L_x_14) ;  /* 0xfffffffc00fc7947 */ /* 0x000fc0000383ffff */
[----:B------:R-:W-:-:S00]  /*0bf0*/  NOP ;  /* 0x0000000000007918 */ /* 0x000fc00000000000 */
        /* <DEDUP_REMOVED lines=8> */
.L_x_15:


//--------------------- .nv.shared.reserved.0     --------------------------
	.section	.nv.shared.reserved.0,"aw",@nobits
	.weak		__nv_reservedSMEM_offset_0_alias
	.size		__nv_reservedSMEM_offset_0_alias, 0, 64
	.other		__nv_reservedSMEM_offset_0_alias,@"STO_CUDA_RESERVED_SHARED STV_DEFAULT"
__nv_reservedSMEM_offset_0_alias:
	.zero		0
	.zero		64


//--------------------- .nv.constant0._Z15AvgPool3x3_cudaPfS_ii --------------------------
	.section	.nv.constant0._Z15AvgPool3x3_cudaPfS_ii,"a",@progbits
	.sectionflags	@""
	.align	4
.nv.constant0._Z15AvgPool3x3_cudaPfS_ii:
	.zero		920


//--------------------- SYMBOLS --------------------------

	.type		.nv.reservedSmem.offset0,@object
	.size		.nv.reservedSmem.offset0,0x4
